//
// Generated by NVIDIA NVVM Compiler
//
// Compiler Build ID: CL-36424714
// Cuda compilation tools, release 13.0, V13.0.88
// Based on NVVM 20.0.0
//

.version 9.0
.target sm_100
.address_size 64

	// .globl	_Z17multiply_parallelPfS_S_iii
// _ZZ17multiply_parallelPfS_S_iiiE3Mds has been demoted
// _ZZ17multiply_parallelPfS_S_iiiE3Nds has been demoted

.visible .entry _Z17multiply_parallelPfS_S_iii(
	.param .u64 .ptr .align 1 _Z17multiply_parallelPfS_S_iii_param_0,
	.param .u64 .ptr .align 1 _Z17multiply_parallelPfS_S_iii_param_1,
	.param .u64 .ptr .align 1 _Z17multiply_parallelPfS_S_iii_param_2,
	.param .u32 _Z17multiply_parallelPfS_S_iii_param_3,
	.param .u32 _Z17multiply_parallelPfS_S_iii_param_4,
	.param .u32 _Z17multiply_parallelPfS_S_iii_param_5
)
{
	.reg .pred 	%p<29>;
	.reg .b32 	%r<63>;
	.reg .b32 	%f<103>;
	.reg .b64 	%rd<19>;
	// demoted variable
	.shared .align 4 .b8 _ZZ17multiply_parallelPfS_S_iiiE3Mds[256];
	// demoted variable
	.shared .align 4 .b8 _ZZ17multiply_parallelPfS_S_iiiE3Nds[256];
	ld.param.u64 	%rd6, [_Z17multiply_parallelPfS_S_iii_param_0];
	ld.param.u64 	%rd7, [_Z17multiply_parallelPfS_S_iii_param_1];
	ld.param.u64 	%rd5, [_Z17multiply_parallelPfS_S_iii_param_2];
	ld.param.u32 	%r32, [_Z17multiply_parallelPfS_S_iii_param_3];
	ld.param.u32 	%r33, [_Z17multiply_parallelPfS_S_iii_param_4];
	ld.param.u32 	%r34, [_Z17multiply_parallelPfS_S_iii_param_5];
	cvta.to.global.u64 	%rd1, %rd7;
	cvta.to.global.u64 	%rd2, %rd6;
	mov.u32 	%r35, %ctaid.x;
	mov.u32 	%r36, %ctaid.y;
	mov.u32 	%r1, %tid.x;
	mov.u32 	%r2, %tid.y;
	shl.b32 	%r37, %r36, 3;
	add.s32 	%r3, %r37, %r2;
	shl.b32 	%r4, %r35, 3;
	add.s32 	%r5, %r4, %r1;
	setp.lt.s32 	%p2, %r33, 1;
	@%p2 bra 	$L__BB0_24;
	add.s32 	%r6, %r33, 7;
	cvta.to.global.u64 	%rd8, %rd5;
	setp.lt.s32 	%p3, %r3, %r32;
	shl.b32 	%r39, %r2, 5;
	mov.u32 	%r40, _ZZ17multiply_parallelPfS_S_iiiE3Mds;
	add.s32 	%r7, %r40, %r39;
	shl.b32 	%r41, %r1, 2;
	add.s32 	%r8, %r7, %r41;
	mul.lo.s32 	%r9, %r33, %r3;
	setp.lt.s32 	%p4, %r5, %r34;
	mov.u32 	%r42, _ZZ17multiply_parallelPfS_S_iiiE3Nds;
	add.s32 	%r11, %r42, %r41;
	add.s32 	%r10, %r11, %r39;
	and.pred  	%p1, %p3, %p4;
	mad.lo.s32 	%r43, %r34, %r3, %r5;
	mul.wide.u32 	%rd9, %r43, 4;
	add.s64 	%rd3, %rd8, %rd9;
	setp.lt.u32 	%p5, %r33, 9;
	mov.f32 	%f100, 0f00000000;
	mov.b32 	%r62, 0;
	@%p5 bra 	$L__BB0_17;
	shr.u32 	%r44, %r6, 3;
	and.b32  	%r45, %r44, 268435454;
	neg.s32 	%r61, %r45;
	add.s32 	%r46, %r2, 8;
	mad.lo.s32 	%r47, %r34, %r46, %r1;
	add.s32 	%r59, %r47, %r4;
	mad.lo.s32 	%r48, %r2, %r34, %r1;
	add.s32 	%r58, %r48, %r4;
	add.s32 	%r57, %r1, %r9;
	mov.f32 	%f100, 0f00000000;
	not.pred 	%p12, %p1;
	mov.u32 	%r56, %r1;
	mov.u32 	%r60, %r2;
$L__BB0_3:
	setp.ge.s32 	%p6, %r3, %r32;
	setp.ge.s32 	%p7, %r56, %r33;
	mul.wide.s32 	%rd10, %r57, 4;
	add.s64 	%rd4, %rd2, %rd10;
	mov.f32 	%f96, 0f00000000;
	or.pred  	%p8, %p6, %p7;
	@%p8 bra 	$L__BB0_5;
	ld.global.f32 	%f96, [%rd4];
$L__BB0_5:
	setp.ge.s32 	%p9, %r5, %r34;
	st.shared.f32 	[%r8], %f96;
	setp.ge.s32 	%p10, %r60, %r33;
	mov.f32 	%f97, 0f00000000;
	or.pred  	%p11, %p10, %p9;
	@%p11 bra 	$L__BB0_7;
	mul.wide.s32 	%rd11, %r58, 4;
	add.s64 	%rd12, %rd1, %rd11;
	ld.global.f32 	%f97, [%rd12];
$L__BB0_7:
	st.shared.f32 	[%r10], %f97;
	bar.sync 	0;
	ld.shared.f32 	%f22, [%r7];
	ld.shared.f32 	%f23, [%r11];
	fma.rn.f32 	%f24, %f22, %f23, %f100;
	ld.shared.f32 	%f25, [%r7+4];
	ld.shared.f32 	%f26, [%r11+32];
	fma.rn.f32 	%f27, %f25, %f26, %f24;
	ld.shared.f32 	%f28, [%r7+8];
	ld.shared.f32 	%f29, [%r11+64];
	fma.rn.f32 	%f30, %f28, %f29, %f27;
	ld.shared.f32 	%f31, [%r7+12];
	ld.shared.f32 	%f32, [%r11+96];
	fma.rn.f32 	%f33, %f31, %f32, %f30;
	ld.shared.f32 	%f34, [%r7+16];
	ld.shared.f32 	%f35, [%r11+128];
	fma.rn.f32 	%f36, %f34, %f35, %f33;
	ld.shared.f32 	%f37, [%r7+20];
	ld.shared.f32 	%f38, [%r11+160];
	fma.rn.f32 	%f39, %f37, %f38, %f36;
	ld.shared.f32 	%f40, [%r7+24];
	ld.shared.f32 	%f41, [%r11+192];
	fma.rn.f32 	%f42, %f40, %f41, %f39;
	ld.shared.f32 	%f43, [%r7+28];
	ld.shared.f32 	%f44, [%r11+224];
	fma.rn.f32 	%f6, %f43, %f44, %f42;
	bar.sync 	0;
	@%p12 bra 	$L__BB0_9;
	st.global.f32 	[%rd3], %f6;
$L__BB0_9:
	add.s32 	%r49, %r56, 8;
	setp.ge.s32 	%p14, %r49, %r33;
	mov.f32 	%f98, 0f00000000;
	or.pred  	%p15, %p6, %p14;
	@%p15 bra 	$L__BB0_11;
	ld.global.f32 	%f98, [%rd4+32];
$L__BB0_11:
	st.shared.f32 	[%r8], %f98;
	add.s32 	%r50, %r60, 8;
	setp.ge.s32 	%p17, %r50, %r33;
	mov.f32 	%f99, 0f00000000;
	or.pred  	%p18, %p17, %p9;
	@%p18 bra 	$L__BB0_13;
	mul.wide.s32 	%rd13, %r59, 4;
	add.s64 	%rd14, %rd1, %rd13;
	ld.global.f32 	%f99, [%rd14];
$L__BB0_13:
	st.shared.f32 	[%r10], %f99;
	bar.sync 	0;
	ld.shared.f32 	%f47, [%r7];
	ld.shared.f32 	%f48, [%r11];
	fma.rn.f32 	%f49, %f47, %f48, %f6;
	ld.shared.f32 	%f50, [%r7+4];
	ld.shared.f32 	%f51, [%r11+32];
	fma.rn.f32 	%f52, %f50, %f51, %f49;
	ld.shared.f32 	%f53, [%r7+8];
	ld.shared.f32 	%f54, [%r11+64];
	fma.rn.f32 	%f55, %f53, %f54, %f52;
	ld.shared.f32 	%f56, [%r7+12];
	ld.shared.f32 	%f57, [%r11+96];
	fma.rn.f32 	%f58, %f56, %f57, %f55;
	ld.shared.f32 	%f59, [%r7+16];
	ld.shared.f32 	%f60, [%r11+128];
	fma.rn.f32 	%f61, %f59, %f60, %f58;
	ld.shared.f32 	%f62, [%r7+20];
	ld.shared.f32 	%f63, [%r11+160];
	fma.rn.f32 	%f64, %f62, %f63, %f61;
	ld.shared.f32 	%f65, [%r7+24];
	ld.shared.f32 	%f66, [%r11+192];
	fma.rn.f32 	%f67, %f65, %f66, %f64;
	ld.shared.f32 	%f68, [%r7+28];
	ld.shared.f32 	%f69, [%r11+224];
	fma.rn.f32 	%f100, %f68, %f69, %f67;
	bar.sync 	0;
	@%p12 bra 	$L__BB0_15;
	st.global.f32 	[%rd3], %f100;
$L__BB0_15:
	add.s32 	%r61, %r61, 2;
	add.s32 	%r60, %r60, 16;
	shl.b32 	%r51, %r34, 4;
	add.s32 	%r59, %r59, %r51;
	add.s32 	%r58, %r58, %r51;
	add.s32 	%r57, %r57, 16;
	add.s32 	%r56, %r56, 16;
	setp.ne.s32 	%p20, %r61, 0;
	@%p20 bra 	$L__BB0_3;
	and.b32  	%r62, %r6, 2147483632;
$L__BB0_17:
	and.b32  	%r52, %r6, 8;
	setp.eq.s32 	%p21, %r52, 0;
	@%p21 bra 	$L__BB0_24;
	setp.ge.s32 	%p22, %r3, %r32;
	add.s32 	%r53, %r62, %r1;
	setp.ge.s32 	%p23, %r53, %r33;
	mov.f32 	%f101, 0f00000000;
	or.pred  	%p24, %p22, %p23;
	@%p24 bra 	$L__BB0_20;
	add.s32 	%r54, %r53, %r9;
	mul.wide.s32 	%rd15, %r54, 4;
	add.s64 	%rd16, %rd2, %rd15;
	ld.global.f32 	%f101, [%rd16];
$L__BB0_20:
	setp.ge.s32 	%p25, %r5, %r34;
	st.shared.f32 	[%r8], %f101;
	add.s32 	%r31, %r62, %r2;
	setp.ge.s32 	%p26, %r31, %r33;
	mov.f32 	%f102, 0f00000000;
	or.pred  	%p27, %p26, %p25;
	@%p27 bra 	$L__BB0_22;
	mad.lo.s32 	%r55, %r31, %r34, %r5;
	mul.wide.s32 	%rd17, %r55, 4;
	add.s64 	%rd18, %rd1, %rd17;
	ld.global.f32 	%f102, [%rd18];
$L__BB0_22:
	st.shared.f32 	[%r10], %f102;
	bar.sync 	0;
	ld.shared.f32 	%f72, [%r7];
	ld.shared.f32 	%f73, [%r11];
	fma.rn.f32 	%f74, %f72, %f73, %f100;
	ld.shared.f32 	%f75, [%r7+4];
	ld.shared.f32 	%f76, [%r11+32];
	fma.rn.f32 	%f77, %f75, %f76, %f74;
	ld.shared.f32 	%f78, [%r7+8];
	ld.shared.f32 	%f79, [%r11+64];
	fma.rn.f32 	%f80, %f78, %f79, %f77;
	ld.shared.f32 	%f81, [%r7+12];
	ld.shared.f32 	%f82, [%r11+96];
	fma.rn.f32 	%f83, %f81, %f82, %f80;
	ld.shared.f32 	%f84, [%r7+16];
	ld.shared.f32 	%f85, [%r11+128];
	fma.rn.f32 	%f86, %f84, %f85, %f83;
	ld.shared.f32 	%f87, [%r7+20];
	ld.shared.f32 	%f88, [%r11+160];
	fma.rn.f32 	%f89, %f87, %f88, %f86;
	ld.shared.f32 	%f90, [%r7+24];
	ld.shared.f32 	%f91, [%r11+192];
	fma.rn.f32 	%f92, %f90, %f91, %f89;
	ld.shared.f32 	%f93, [%r7+28];
	ld.shared.f32 	%f94, [%r11+224];
	fma.rn.f32 	%f17, %f93, %f94, %f92;
	bar.sync 	0;
	not.pred 	%p28, %p1;
	@%p28 bra 	$L__BB0_24;
	st.global.f32 	[%rd3], %f17;
$L__BB0_24:
	ret;

}


// ===== COMPILED SASS (sm_100) =====

	.target	sm_100

	.elftype	@"ET_EXEC"


//--------------------- .note.nv.tkinfo           --------------------------
	.section	.note.nv.tkinfo,"",@"SHT_NOTE"
	.sectionflags	@"SHF_NOTE_NV_TKINFO"
	.tkinfo
        /*0018*/ 	.word	0x00000002
        /*0030*/ 	.string	""
        /*0030*/ 	.string	"ptxas"
        /*0030*/ 	.string	"Cuda compilation tools, release 13.0, V13.0.88"
        /*0030*/ 	.string	"Build cuda_13.0.r13.0/compiler.36424714_0"
        /*0030*/ 	.string	"-arch sm_100 -m 64 "



//--------------------- .note.nv.cuinfo           --------------------------
	.section	.note.nv.cuinfo,"",@"SHT_NOTE"
	.sectionflags	@"SHF_NOTE_NV_CUINFO"
        /*0018*/ 	.short	0x0002
        /*001a*/ 	.short	0x0064
        /*001c*/ 	.short	0x0082
	.zero		2


//--------------------- .nv.info                  --------------------------
	.section	.nv.info,"",@"SHT_CUDA_INFO"
	.align	4


	//----- nvinfo : EIATTR_REGCOUNT
	.align		4
        /*0000*/ 	.byte	0x04, 0x2f
        /*0002*/ 	.short	(.L_1 - .L_0)
	.align		4
.L_0:
        /*0004*/ 	.word	index@(_Z17multiply_parallelPfS_S_iii)
        /*0008*/ 	.word	0x00000020


	//----- nvinfo : EIATTR_FRAME_SIZE
	.align		4
.L_1:
        /*000c*/ 	.byte	0x04, 0x11
        /*000e*/ 	.short	(.L_3 - .L_2)
	.align		4
.L_2:
        /*0010*/ 	.word	index@(_Z17multiply_parallelPfS_S_iii)
        /*0014*/ 	.word	0x00000000


	//----- nvinfo : EIATTR_MIN_STACK_SIZE
	.align		4
.L_3:
        /*0018*/ 	.byte	0x04, 0x12
        /*001a*/ 	.short	(.L_5 - .L_4)
	.align		4
.L_4:
        /*001c*/ 	.word	index@(_Z17multiply_parallelPfS_S_iii)
        /*0020*/ 	.word	0x00000000
.L_5:


//--------------------- .nv.compat                --------------------------
	.section	.nv.compat,"",@"SHT_CUDA_COMPAT_INFO"
	.align	4
        /*0000*/ 	.byte	0x02, 0x09, 0x00, 0x00, 0x02, 0x02, 0x01, 0x00, 0x02, 0x05, 0x05, 0x00, 0x03, 0x07, 0x01, 0x01
        /*0010*/ 	.byte	0x02, 0x03, 0x00, 0x00, 0x02, 0x06, 0x01, 0x00, 0x04, 0x0b, 0x08, 0x00, 0x09, 0x00, 0x00, 0x00
        /*0020*/ 	.byte	0x00, 0x00, 0x00, 0x00


//--------------------- .nv.info._Z17multiply_parallelPfS_S_iii --------------------------
	.section	.nv.info._Z17multiply_parallelPfS_S_iii,"",@"SHT_CUDA_INFO"
	.sectionflags	@""
	.align	4


	//----- nvinfo : EIATTR_CUDA_API_VERSION
	.align		4
        /*0000*/ 	.byte	0x04, 0x37
        /*0002*/ 	.short	(.L_7 - .L_6)
.L_6:
        /*0004*/ 	.word	0x00000082


	//----- nvinfo : EIATTR_KPARAM_INFO
	.align		4
.L_7:
        /*0008*/ 	.byte	0x04, 0x17
        /*000a*/ 	.short	(.L_9 - .L_8)
.L_8:
        /*000c*/ 	.word	0x00000000
        /*0010*/ 	.short	0x0005
        /*0012*/ 	.short	0x0020
        /*0014*/ 	.byte	0x00, 0xf0, 0x11, 0x00


	//----- nvinfo : EIATTR_KPARAM_INFO
	.align		4
.L_9:
        /*0018*/ 	.byte	0x04, 0x17
        /*001a*/ 	.short	(.L_11 - .L_10)
.L_10:
        /*001c*/ 	.word	0x00000000
        /*0020*/ 	.short	0x0004
        /*0022*/ 	.short	0x001c
        /*0024*/ 	.byte	0x00, 0xf0, 0x11, 0x00


	//----- nvinfo : EIATTR_KPARAM_INFO
	.align		4
.L_11:
        /*0028*/ 	.byte	0x04, 0x17
        /*002a*/ 	.short	(.L_13 - .L_12)
.L_12:
        /*002c*/ 	.word	0x00000000
        /*0030*/ 	.short	0x0003
        /*0032*/ 	.short	0x0018
        /*0034*/ 	.byte	0x00, 0xf0, 0x11, 0x00


	//----- nvinfo : EIATTR_KPARAM_INFO
	.align		4
.L_13:
        /*0038*/ 	.byte	0x04, 0x17
        /*003a*/ 	.short	(.L_15 - .L_14)
.L_14:
        /*003c*/ 	.word	0x00000000
        /*0040*/ 	.short	0x0002
        /*0042*/ 	.short	0x0010
        /*0044*/ 	.byte	0x00, 0xf5, 0x21, 0x00


	//----- nvinfo : EIATTR_KPARAM_INFO
	.align		4
.L_15:
        /*0048*/ 	.byte	0x04, 0x17
        /*004a*/ 	.short	(.L_17 - .L_16)
.L_16:
        /*004c*/ 	.word	0x00000000
        /*0050*/ 	.short	0x0001
        /*0052*/ 	.short	0x0008
        /*0054*/ 	.byte	0x00, 0xf5, 0x21, 0x00


	//----- nvinfo : EIATTR_KPARAM_INFO
	.align		4
.L_17:
        /*0058*/ 	.byte	0x04, 0x17
        /*005a*/ 	.short	(.L_19 - .L_18)
.L_18:
        /*005c*/ 	.word	0x00000000
        /*0060*/ 	.short	0x0000
        /*0062*/ 	.short	0x0000
        /*0064*/ 	.byte	0x00, 0xf5, 0x21, 0x00


	//----- nvinfo : EIATTR_SPARSE_MMA_MASK
	.align		4
.L_19:
        /*0068*/ 	.byte	0x03, 0x50
        /*006a*/ 	.short	0x0000


	//----- nvinfo : EIATTR_MAXREG_COUNT
	.align		4
        /*006c*/ 	.byte	0x03, 0x1b
        /*006e*/ 	.short	0x00ff


	//----- nvinfo : EIATTR_NUM_BARRIERS
	.align		4
        /*0070*/ 	.byte	0x02, 0x4c
        /*0072*/ 	.byte	0x01
	.zero		1


	//----- nvinfo : EIATTR_MERCURY_ISA_VERSION
	.align		4
        /*0074*/ 	.byte	0x03, 0x5f
        /*0076*/ 	.short	0x0101


	//----- nvinfo : EIATTR_VRC_CTA_INIT_COUNT
	.align		4
        /*0078*/ 	.byte	0x02, 0x4a
	.zero		1
	.zero		1


	//----- nvinfo : EIATTR_EXIT_INSTR_OFFSETS
	.align		4
        /*007c*/ 	.byte	0x04, 0x1c
        /*007e*/ 	.short	(.L_21 - .L_20)


	//   ....[0]....
.L_20:
        /*0080*/ 	.word	0x00000040


	//   ....[1]....
        /*0084*/ 	.word	0x000007e0


	//   ....[2]....
        /*0088*/ 	.word	0x00000a60


	//   ....[3]....
        /*008c*/ 	.word	0x00000a80


	//----- nvinfo : EIATTR_CBANK_PARAM_SIZE
	.align		4
.L_21:
        /*0090*/ 	.byte	0x03, 0x19
        /*0092*/ 	.short	0x0024


	//----- nvinfo : EIATTR_PARAM_CBANK
	.align		4
        /*0094*/ 	.byte	0x04, 0x0a
        /*0096*/ 	.short	(.L_23 - .L_22)
	.align		4
.L_22:
        /*0098*/ 	.word	index@(.nv.constant0._Z17multiply_parallelPfS_S_iii)
        /*009c*/ 	.short	0x0380
        /*009e*/ 	.short	0x0024


	//----- nvinfo : EIATTR_SW_WAR
	.align		4
.L_23:
        /*00a0*/ 	.byte	0x04, 0x36
        /*00a2*/ 	.short	(.L_25 - .L_24)
.L_24:
        /*00a4*/ 	.word	0x00000008
.L_25:


//--------------------- .nv.callgraph             --------------------------
	.section	.nv.callgraph,"",@"SHT_CUDA_CALLGRAPH"
	.align	4
	.sectionentsize	8
	.align		4
        /*0000*/ 	.word	0x00000000
	.align		4
        /*0004*/ 	.word	0xffffffff
	.align		4
        /*0008*/ 	.word	0x00000000
	.align		4
        /*000c*/ 	.word	0xfffffffe
	.align		4
        /*0010*/ 	.word	0x00000000
	.align		4
        /*0014*/ 	.word	0xfffffffd
	.align		4
        /*0018*/ 	.word	0x00000000
	.align		4
        /*001c*/ 	.word	0xfffffffc


//--------------------- .text._Z17multiply_parallelPfS_S_iii --------------------------
	.section	.text._Z17multiply_parallelPfS_S_iii,"ax",@progbits
	.align	128
        .global         _Z17multiply_parallelPfS_S_iii
        .type           _Z17multiply_parallelPfS_S_iii,@function
        .size           _Z17multiply_parallelPfS_S_iii,(.L_x_3 - _Z17multiply_parallelPfS_S_iii)
        .other          _Z17multiply_parallelPfS_S_iii,@"STO_CUDA_ENTRY STV_DEFAULT"
_Z17multiply_parallelPfS_S_iii:
.text._Z17multiply_parallelPfS_S_iii:
[----:B------:R-:W-:Y:S01]  /*0000*/  LDC R1, c[0x0][0x37c] ;  /* 0x0000df00ff017b82 */ /* 0x000fe20000000800 */
[----:B------:R-:W0:Y:S02]  /*0010*/  LDCU UR4, c[0x0][0x39c] ;  /* 0x00007380ff0477ac */ /* 0x000e240008000800 */
[----:B0-----:R-:W-:-:S04]  /*0020*/  MOV R4, UR4 ;  /* 0x0000000400047c02 */ /* 0x001fc80008000f00 */
[----:B------:R-:W-:-:S13]  /*0030*/  ISETP.GE.AND P0, PT, R4, 0x1, PT ;  /* 0x000000010400780c */ /* 0x000fda0003f06270 */
[----:B------:R-:W-:Y:S05]  /*0040*/  @!P0 EXIT ;  /* 0x000000000000894d */ /* 0x000fea0003800000 */
[----:B------:R-:W0:Y:S01]  /*0050*/  S2R R23, SR_CTAID.Y ;  /* 0x0000000000177919 */ /* 0x000e220000002600 */
[----:B------:R-:W1:Y:S01]  /*0060*/  LDCU UR4, c[0x0][0x3a0] ;  /* 0x00007400ff0477ac */ /* 0x000e620008000800 */
[----:B------:R-:W2:Y:S01]  /*0070*/  S2UR UR6, SR_CgaCtaId ;  /* 0x00000000000679c3 */ /* 0x000ea20000008800 */
[C---:B------:R-:W-:Y:S01]  /*0080*/  ISETP.GE.U32.AND P1, PT, R4.reuse, 0x9, PT ;  /* 0x000000090400780c */ /* 0x040fe20003f26070 */
[----:B------:R-:W0:Y:S01]  /*0090*/  S2R R2, SR_TID.Y ;  /* 0x0000000000027919 */ /* 0x000e220000002200 */
[----:B------:R-:W3:Y:S01]  /*00a0*/  LDCU UR7, c[0x0][0x398] ;  /* 0x00007300ff0777ac */ /* 0x000ee20008000800 */
[----:B------:R-:W-:Y:S01]  /*00b0*/  HFMA2 R29, -RZ, RZ, 0, 0 ;  /* 0x00000000ff1d7431 */ /* 0x000fe200000001ff */
[----:B------:R-:W-:Y:S01]  /*00c0*/  IADD3 R18, PT, PT, R4, 0x7, RZ ;  /* 0x0000000704127810 */ /* 0x000fe20007ffe0ff */
[----:B------:R-:W4:Y:S01]  /*00d0*/  S2R R10, SR_CTAID.X ;  /* 0x00000000000a7919 */ /* 0x000f220000002500 */
[----:B------:R-:W0:Y:S01]  /*00e0*/  LDCU.64 UR8, c[0x0][0x358] ;  /* 0x00006b00ff0877ac */ /* 0x000e220008000a00 */
[----:B------:R-:W5:Y:S01]  /*00f0*/  LDC.64 R24, c[0x0][0x390] ;  /* 0x0000e400ff187b82 */ /* 0x000f620000000a00 */
[----:B------:R-:W-:Y:S01]  /*0100*/  IMAD.MOV.U32 R8, RZ, RZ, RZ ;  /* 0x000000ffff087224 */ /* 0x000fe200078e00ff */
[----:B------:R-:W4:Y:S01]  /*0110*/  S2R R3, SR_TID.X ;  /* 0x0000000000037919 */ /* 0x000f220000002100 */
[----:B-1----:R-:W-:Y:S01]  /*0120*/  IMAD.U32 R0, RZ, RZ, UR4 ;  /* 0x00000004ff007e24 */ /* 0x002fe2000f8e00ff */
[----:B------:R-:W-:-:S02]  /*0130*/  UMOV UR4, 0x400 ;  /* 0x0000040000047882 */ /* 0x000fc40000000000 */
[----:B------:R-:W-:Y:S02]  /*0140*/  UIADD3 UR5, UPT, UPT, UR4, 0x100, URZ ;  /* 0x0000010004057890 */ /* 0x000fe4000fffe0ff */
[----:B--2---:R-:W-:Y:S02]  /*0150*/  ULEA UR4, UR6, UR4, 0x18 ;  /* 0x0000000406047291 */ /* 0x004fe4000f8ec0ff */
[----:B------:R-:W-:Y:S01]  /*0160*/  ULEA UR5, UR6, UR5, 0x18 ;  /* 0x0000000506057291 */ /* 0x000fe2000f8ec0ff */
[----:B0-----:R-:W-:-:S03]  /*0170*/  LEA R23, R23, R2, 0x3 ;  /* 0x0000000217177211 */ /* 0x001fc600078e18ff */
[----:B------:R-:W-:Y:S02]  /*0180*/  LEA R16, R2, UR4, 0x5 ;  /* 0x0000000402107c11 */ /* 0x000fe4000f8e28ff */
[----:B----4-:R-:W-:Y:S02]  /*0190*/  LEA R21, R10, R3, 0x3 ;  /* 0x000000030a157211 */ /* 0x010fe400078e18ff */
[----:B------:R-:W-:Y:S02]  /*01a0*/  LEA R6, R3, R16, 0x2 ;  /* 0x0000001003067211 */ /* 0x000fe400078e10ff */
[-C--:B------:R-:W-:Y:S01]  /*01b0*/  ISETP.GE.AND P0, PT, R21, R0.reuse, PT ;  /* 0x000000001500720c */ /* 0x080fe20003f06270 */
[----:B------:R-:W-:-:S03]  /*01c0*/  IMAD R5, R23, R0, R21 ;  /* 0x0000000017057224 */ /* 0x000fc600078e0215 */
[----:B---3--:R-:W-:Y:S01]  /*01d0*/  ISETP.LT.AND P0, PT, R23, UR7, !P0 ;  /* 0x0000000717007c0c */ /* 0x008fe2000c701270 */
[----:B-----5:R-:W-:Y:S01]  /*01e0*/  IMAD.WIDE.U32 R24, R5, 0x4, R24 ;  /* 0x0000000405187825 */ /* 0x020fe200078e0018 */
[----:B------:R-:W-:-:S04]  /*01f0*/  LEA R5, R3, UR5, 0x2 ;  /* 0x0000000503057c11 */ /* 0x000fc8000f8e10ff */
[----:B------:R-:W-:Y:S01]  /*0200*/  LEA R7, R2, R5, 0x5 ;  /* 0x0000000502077211 */ /* 0x000fe200078e28ff */
[----:B------:R-:W-:Y:S06]  /*0210*/  @!P1 BRA `(.L_x_0) ;  /* 0x00000004006c9947 */ /* 0x000fec0003800000 */
[C---:B------:R-:W-:Y:S01]  /*0220*/  VIADD R8, R2.reuse, 0x8 ;  /* 0x0000000802087836 */ /* 0x040fe20000000000 */
[C---:B------:R-:W-:Y:S01]  /*0230*/  ISETP.GE.AND P2, PT, R23.reuse, UR7, PT ;  /* 0x0000000717007c0c */ /* 0x040fe2000bf46270 */
[-CC-:B------:R-:W-:Y:S01]  /*0240*/  IMAD R13, R2, R0.reuse, R3.reuse ;  /* 0x00000000020d7224 */ /* 0x180fe200078e0203 */
[----:B------:R-:W-:Y:S01]  /*0250*/  MOV R17, R3 ;  /* 0x0000000300117202 */ /* 0x000fe20000000f00 */
[--C-:B------:R-:W-:Y:S01]  /*0260*/  IMAD R8, R8, R0, R3.reuse ;  /* 0x0000000008087224 */ /* 0x100fe200078e0203 */
[----:B------:R-:W-:Y:S01]  /*0270*/  SHF.R.U32.HI R0, RZ, 0x3, R18 ;  /* 0x00000003ff007819 */ /* 0x000fe20000011612 */
[----:B------:R-:W-:Y:S01]  /*0280*/  IMAD R12, R23, R4, R3 ;  /* 0x00000004170c7224 */ /* 0x000fe200078e0203 */
[----:B------:R-:W-:Y:S01]  /*0290*/  LEA R13, R10, R13, 0x3 ;  /* 0x0000000d0a0d7211 */ /* 0x000fe200078e18ff */
[----:B------:R-:W-:Y:S01]  /*02a0*/  IMAD.MOV.U32 R29, RZ, RZ, RZ ;  /* 0x000000ffff1d7224 */ /* 0x000fe200078e00ff */
[----:B------:R-:W-:Y:S02]  /*02b0*/  LOP3.LUT R0, R0, 0xffffffe, RZ, 0xc0, !PT ;  /* 0x0ffffffe00007812 */ /* 0x000fe400078ec0ff */
[----:B------:R-:W-:-:S02]  /*02c0*/  LEA R15, R10, R8, 0x3 ;  /* 0x000000080a0f7211 */ /* 0x000fc400078e18ff */
[----:B------:R-:W-:Y:S02]  /*02d0*/  MOV R19, R2 ;  /* 0x0000000200137202 */ /* 0x000fe40000000f00 */
[----:B------:R-:W-:-:S07]  /*02e0*/  IADD3 R14, PT, PT, -R0, RZ, RZ ;  /* 0x000000ff000e7210 */ /* 0x000fce0007ffe1ff */
.L_x_1:
[----:B0-----:R-:W0:Y:S01]  /*02f0*/  LDC R0, c[0x0][0x3a0] ;  /* 0x0000e800ff007b82 */ /* 0x001e220000000800 */
[----:B------:R-:W-:Y:S01]  /*0300*/  MOV R20, RZ ;  /* 0x000000ff00147202 */ /* 0x000fe20000000f00 */
[----:B------:R-:W-:-:S06]  /*0310*/  IMAD.MOV.U32 R22, RZ, RZ, RZ ;  /* 0x000000ffff167224 */ /* 0x000fcc00078e00ff */
[----:B------:R-:W1:Y:S08]  /*0320*/  LDC R4, c[0x0][0x39c] ;  /* 0x0000e700ff047b82 */ /* 0x000e700000000800 */
[----:B------:R-:W2:Y:S01]  /*0330*/  LDC.64 R26, c[0x0][0x380] ;  /* 0x0000e000ff1a7b82 */ /* 0x000ea20000000a00 */
[----:B0-----:R-:W-:-:S04]  /*0340*/  ISETP.GE.AND P1, PT, R21, R0, PT ;  /* 0x000000001500720c */ /* 0x001fc80003f26270 */
[-C--:B-1----:R-:W-:Y:S02]  /*0350*/  ISETP.GE.OR P4, PT, R19, R4.reuse, P1 ;  /* 0x000000041300720c */ /* 0x082fe40000f86670 */
[----:B------:R-:W-:Y:S01]  /*0360*/  ISETP.GE.OR P3, PT, R17, R4, P2 ;  /* 0x000000041100720c */ /* 0x000fe20001766670 */
[----:B--2---:R-:W-:-:S10]  /*0370*/  IMAD.WIDE R26, R12, 0x4, R26 ;  /* 0x000000040c1a7825 */ /* 0x004fd400078e021a */
[----:B------:R-:W0:Y:S02]  /*0380*/  @!P4 LDC.64 R8, c[0x0][0x388] ;  /* 0x0000e200ff08cb82 */ /* 0x000e240000000a00 */
[----:B------:R-:W2:Y:S01]  /*0390*/  @!P3 LDG.E R20, desc[UR8][R26.64] ;  /* 0x000000081a14b981 */ /* 0x000ea2000c1e1900 */
[----:B0-----:R-:W-:-:S05]  /*03a0*/  @!P4 IMAD.WIDE R8, R13, 0x4, R8 ;  /* 0x000000040d08c825 */ /* 0x001fca00078e0208 */
[----:B------:R-:W3:Y:S04]  /*03b0*/  @!P4 LDG.E R22, desc[UR8][R8.64] ;  /* 0x000000080816c981 */ /* 0x000ee8000c1e1900 */
[----:B--2---:R-:W-:Y:S04]  /*03c0*/  STS [R6], R20 ;  /* 0x0000001406007388 */ /* 0x004fe80000000800 */
[----:B---3--:R-:W-:Y:S01]  /*03d0*/  STS [R7], R22 ;  /* 0x0000001607007388 */ /* 0x008fe20000000800 */
[----:B------:R-:W-:Y:S06]  /*03e0*/  BAR.SYNC.DEFER_BLOCKING 0x0 ;  /* 0x0000000000007b1d */ /* 0x000fec0000010000 */
[----:B------:R-:W-:Y:S04]  /*03f0*/  LDS R28, [R5] ;  /* 0x00000000051c7984 */ /* 0x000fe80000000800 */
[----:B------:R-:W0:Y:S04]  /*0400*/  LDS.128 R8, [R16] ;  /* 0x0000000010087984 */ /* 0x000e280000000c00 */
[----:B------:R-:W-:Y:S01]  /*0410*/  LDS R20, [R5+0x80] ;  /* 0x0000800005147984 */ /* 0x000fe20000000800 */
[----:B0-----:R-:W-:-:S03]  /*0420*/  FFMA R28, R8, R28, R29 ;  /* 0x0000001c081c7223 */ /* 0x001fc6000000001d */
[----:B------:R-:W0:Y:S02]  /*0430*/  LDS R29, [R5+0x20] ;  /* 0x00002000051d7984 */ /* 0x000e240000000800 */
[----:B0-----:R-:W-:Y:S02]  /*0440*/  FFMA R29, R29, R9, R28 ;  /* 0x000000091d1d7223 */ /* 0x001fe4000000001c */
[----:B------:R-:W0:Y:S04]  /*0450*/  LDS R28, [R5+0x40] ;  /* 0x00004000051c7984 */ /* 0x000e280000000800 */
[----:B------:R-:W1:Y:S01]  /*0460*/  LDS R9, [R5+0x60] ;  /* 0x0000600005097984 */ /* 0x000e620000000800 */
[----:B0-----:R-:W-:-:S04]  /*0470*/  FFMA R10, R28, R10, R29 ;  /* 0x0000000a1c0a7223 */ /* 0x001fc8000000001d */
[----:B-1----:R-:W-:Y:S02]  /*0480*/  FFMA R29, R9, R11, R10 ;  /* 0x0000000b091d7223 */ /* 0x002fe4000000000a */
[----:B------:R-:W0:Y:S02]  /*0490*/  LDS.128 R8, [R16+0x10] ;  /* 0x0000100010087984 */ /* 0x000e240000000c00 */
[----:B0-----:R-:W-:Y:S02]  /*04a0*/  FFMA R8, R8, R20, R29 ;  /* 0x0000001408087223 */ /* 0x001fe4000000001d */
[----:B------:R-:W0:Y:S02]  /*04b0*/  LDS R29, [R5+0xa0] ;  /* 0x0000a000051d7984 */ /* 0x000e240000000800 */
[----:B0-----:R-:W-:Y:S02]  /*04c0*/  FFMA R9, R29, R9, R8 ;  /* 0x000000091d097223 */ /* 0x001fe40000000008 */
[----:B------:R-:W0:Y:S04]  /*04d0*/  LDS R8, [R5+0xc0] ;  /* 0x0000c00005087984 */ /* 0x000e280000000800 */
[----:B------:R-:W1:Y:S01]  /*04e0*/  LDS R29, [R5+0xe0] ;  /* 0x0000e000051d7984 */ /* 0x000e620000000800 */
[----:B0-----:R-:W-:Y:S01]  /*04f0*/  FFMA R10, R8, R10, R9 ;  /* 0x0000000a080a7223 */ /* 0x001fe20000000009 */
[----:B------:R-:W-:-:S04]  /*0500*/  IADD3 R9, PT, PT, R19, 0x8, RZ ;  /* 0x0000000813097810 */ /* 0x000fc80007ffe0ff */
[----:B------:R-:W-:Y:S02]  /*0510*/  ISETP.GE.OR P1, PT, R9, R4, P1 ;  /* 0x000000040900720c */ /* 0x000fe40000f26670 */
[----:B------:R-:W-:-:S04]  /*0520*/  IADD3 R9, PT, PT, R17, 0x8, RZ ;  /* 0x0000000811097810 */ /* 0x000fc80007ffe0ff */
[----:B------:R-:W-:-:S07]  /*0530*/  ISETP.GE.OR P3, PT, R9, R4, P2 ;  /* 0x000000040900720c */ /* 0x000fce0001766670 */
[----:B------:R-:W0:Y:S01]  /*0540*/  @!P1 LDC.64 R8, c[0x0][0x388] ;  /* 0x0000e200ff089b82 */ /* 0x000e220000000a00 */
[----:B------:R-:W-:Y:S02]  /*0550*/  HFMA2 R22, -RZ, RZ, 0, 0 ;  /* 0x00000000ff167431 */ /* 0x000fe400000001ff */
[----:B-1----:R-:W-:-:S05]  /*0560*/  FFMA R29, R29, R11, R10 ;  /* 0x0000000b1d1d7223 */ /* 0x002fca000000000a */
[----:B------:R-:W-:Y:S01]  /*0570*/  BAR.SYNC.DEFER_BLOCKING 0x0 ;  /* 0x0000000000007b1d */ /* 0x000fe20000010000 */
[----:B------:R-:W-:Y:S02]  /*0580*/  IMAD.MOV.U32 R20, RZ, RZ, RZ ;  /* 0x000000ffff147224 */ /* 0x000fe400078e00ff */
[----:B0-----:R-:W-:-:S03]  /*0590*/  @!P1 IMAD.WIDE R8, R15, 0x4, R8 ;  /* 0x000000040f089825 */ /* 0x001fc600078e0208 */
[----:B------:R-:W-:Y:S04]  /*05a0*/  @P0 STG.E desc[UR8][R24.64], R29 ;  /* 0x0000001d18000986 */ /* 0x000fe8000c101908 */
[----:B------:R-:W2:Y:S04]  /*05b0*/  @!P3 LDG.E R20, desc[UR8][R26.64+0x20] ;  /* 0x000020081a14b981 */ /* 0x000ea8000c1e1900 */
[----:B------:R-:W3:Y:S01]  /*05c0*/  @!P1 LDG.E R22, desc[UR8][R8.64] ;  /* 0x0000000808169981 */ /* 0x000ee2000c1e1900 */
[----:B------:R-:W-:-:S04]  /*05d0*/  IADD3 R14, PT, PT, R14, 0x2, RZ ;  /* 0x000000020e0e7810 */ /* 0x000fc80007ffe0ff */
[----:B------:R-:W-:Y:S01]  /*05e0*/  ISETP.NE.AND P1, PT, R14, RZ, PT ;  /* 0x000000ff0e00720c */ /* 0x000fe20003f25270 */
[----:B------:R-:W-:Y:S01]  /*05f0*/  VIADD R12, R12, 0x10 ;  /* 0x000000100c0c7836 */ /* 0x000fe20000000000 */
[----:B------:R-:W-:Y:S02]  /*0600*/  IADD3 R17, PT, PT, R17, 0x10, RZ ;  /* 0x0000001011117810 */ /* 0x000fe40007ffe0ff */
[----:B------:R-:W-:Y:S02]  /*0610*/  IADD3 R19, PT, PT, R19, 0x10, RZ ;  /* 0x0000001013137810 */ /* 0x000fe40007ffe0ff */
[C---:B------:R-:W-:Y:S02]  /*0620*/  LEA R13, R0.reuse, R13, 0x4 ;  /* 0x0000000d000d7211 */ /* 0x040fe400078e20ff */
[----:B------:R-:W-:Y:S01]  /*0630*/  LEA R15, R0, R15, 0x4 ;  /* 0x0000000f000f7211 */ /* 0x000fe200078e20ff */
[----:B--2---:R-:W-:Y:S04]  /*0640*/  STS [R6], R20 ;  /* 0x0000001406007388 */ /* 0x004fe80000000800 */
[----:B---3--:R-:W-:Y:S01]  /*0650*/  STS [R7], R22 ;  /* 0x0000001607007388 */ /* 0x008fe20000000800 */
[----:B------:R-:W-:Y:S06]  /*0660*/  BAR.SYNC.DEFER_BLOCKING 0x0 ;  /* 0x0000000000007b1d */ /* 0x000fec0000010000 */
[----:B------:R-:W-:Y:S04]  /*0670*/  LDS R28, [R5] ;  /* 0x00000000051c7984 */ /* 0x000fe80000000800 */
[----:B------:R-:W0:Y:S04]  /*0680*/  LDS.128 R8, [R16] ;  /* 0x0000000010087984 */ /* 0x000e280000000c00 */
[----:B------:R-:W1:Y:S04]  /*0690*/  LDS R27, [R5+0x20] ;  /* 0x00002000051b7984 */ /* 0x000e680000000800 */
[----:B------:R-:W-:Y:S01]  /*06a0*/  LDS R20, [R5+0x80] ;  /* 0x0000800005147984 */ /* 0x000fe20000000800 */
[----:B0-----:R-:W-:-:S03]  /*06b0*/  FFMA R28, R8, R28, R29 ;  /* 0x0000001c081c7223 */ /* 0x001fc6000000001d */
[----:B------:R-:W0:Y:S04]  /*06c0*/  LDS R8, [R5+0x40] ;  /* 0x0000400005087984 */ /* 0x000e280000000800 */
[----:B------:R-:W2:Y:S01]  /*06d0*/  LDS R29, [R5+0x60] ;  /* 0x00006000051d7984 */ /* 0x000ea20000000800 */
[----:B-1----:R-:W-:-:S04]  /*06e0*/  FFMA R27, R27, R9, R28 ;  /* 0x000000091b1b7223 */ /* 0x002fc8000000001c */
[----:B0-----:R-:W-:Y:S02]  /*06f0*/  FFMA R8, R8, R10, R27 ;  /* 0x0000000a08087223 */ /* 0x001fe4000000001b */
[----:B------:R-:W-:Y:S02]  /*0700*/  LDS R27, [R5+0xa0] ;  /* 0x0000a000051b7984 */ /* 0x000fe40000000800 */
[----:B--2---:R-:W-:Y:S02]  /*0710*/  FFMA R29, R29, R11, R8 ;  /* 0x0000000b1d1d7223 */ /* 0x004fe40000000008 */
[----:B------:R-:W0:Y:S02]  /*0720*/  LDS.128 R8, [R16+0x10] ;  /* 0x0000100010087984 */ /* 0x000e240000000c00 */
[----:B0-----:R-:W-:Y:S02]  /*0730*/  FFMA R8, R8, R20, R29 ;  /* 0x0000001408087223 */ /* 0x001fe4000000001d */
[----:B------:R-:W0:Y:S04]  /*0740*/  LDS R20, [R5+0xc0] ;  /* 0x0000c00005147984 */ /* 0x000e280000000800 */
[----:B------:R-:W1:Y:S01]  /*0750*/  LDS R29, [R5+0xe0] ;  /* 0x0000e000051d7984 */ /* 0x000e620000000800 */
[----:B------:R-:W-:-:S04]  /*0760*/  FFMA R9, R27, R9, R8 ;  /* 0x000000091b097223 */ /* 0x000fc80000000008 */
[----:B0-----:R-:W-:-:S04]  /*0770*/  FFMA R10, R20, R10, R9 ;  /* 0x0000000a140a7223 */ /* 0x001fc80000000009 */
[----:B-1----:R-:W-:Y:S01]  /*0780*/  FFMA R29, R29, R11, R10 ;  /* 0x0000000b1d1d7223 */ /* 0x002fe2000000000a */
[----:B------:R-:W-:Y:S06]  /*0790*/  BAR.SYNC.DEFER_BLOCKING 0x0 ;  /* 0x0000000000007b1d */ /* 0x000fec0000010000 */
[----:B------:R0:W-:Y:S01]  /*07a0*/  @P0 STG.E desc[UR8][R24.64], R29 ;  /* 0x0000001d18000986 */ /* 0x0001e2000c101908 */
[----:B------:R-:W-:Y:S05]  /*07b0*/  @P1 BRA `(.L_x_1) ;  /* 0xfffffff800cc1947 */ /* 0x000fea000383ffff */
[----:B------:R-:W-:-:S07]  /*07c0*/  LOP3.LUT R8, R18, 0x7ffffff0, RZ, 0xc0, !PT ;  /* 0x7ffffff012087812 */ /* 0x000fce00078ec0ff */
.L_x_0:
[----:B------:R-:W-:-:S13]  /*07d0*/  LOP3.LUT P1, RZ, R18, 0x8, RZ, 0xc0, !PT ;  /* 0x0000000812ff7812 */ /* 0x000fda000782c0ff */
[----:B------:R-:W-:Y:S05]  /*07e0*/  @!P1 EXIT ;  /* 0x000000000000994d */ /* 0x000fea0003800000 */
[----:B------:R-:W1:Y:S01]  /*07f0*/  LDCU UR4, c[0x0][0x398] ;  /* 0x00007300ff0477ac */ /* 0x000e620008000800 */
[----:B------:R-:W-:Y:S01]  /*0800*/  IMAD.IADD R11, R3, 0x1, R8 ;  /* 0x00000001030b7824 */ /* 0x000fe200078e0208 */
[----:B------:R-:W-:Y:S02]  /*0810*/  IADD3 R19, PT, PT, R2, R8, RZ ;  /* 0x0000000802137210 */ /* 0x000fe40007ffe0ff */
[----:B------:R-:W-:Y:S02]  /*0820*/  ISETP.GE.AND P2, PT, R21, R0, PT ;  /* 0x000000001500720c */ /* 0x000fe40003f46270 */
[-C--:B------:R-:W-:Y:S02]  /*0830*/  ISETP.GE.AND P1, PT, R11, R4.reuse, PT ;  /* 0x000000040b00720c */ /* 0x080fe40003f26270 */
[----:B------:R-:W-:Y:S02]  /*0840*/  ISETP.GE.OR P2, PT, R19, R4, P2 ;  /* 0x000000041300720c */ /* 0x000fe40001746670 */
[----:B------:R-:W-:-:S02]  /*0850*/  MOV R17, RZ ;  /* 0x000000ff00117202 */ /* 0x000fc40000000f00 */
[----:B-1----:R-:W-:-:S09]  /*0860*/  ISETP.GE.OR P1, PT, R23, UR4, P1 ;  /* 0x0000000417007c0c */ /* 0x002fd20008f26670 */
[----:B------:R-:W1:Y:S01]  /*0870*/  @!P2 LDC.64 R8, c[0x0][0x388] ;  /* 0x0000e200ff08ab82 */ /* 0x000e620000000a00 */
[----:B------:R-:W-:Y:S02]  /*0880*/  @!P2 IMAD R19, R19, R0, R21 ;  /* 0x000000001313a224 */ /* 0x000fe400078e0215 */
[----:B------:R-:W-:-:S05]  /*0890*/  HFMA2 R0, -RZ, RZ, 0, 0 ;  /* 0x00000000ff007431 */ /* 0x000fca00000001ff */
[----:B------:R-:W2:Y:S01]  /*08a0*/  @!P1 LDC.64 R2, c[0x0][0x380] ;  /* 0x0000e000ff029b82 */ /* 0x000ea20000000a00 */
[----:B------:R-:W-:Y:S02]  /*08b0*/  @!P1 IMAD R23, R23, R4, R11 ;  /* 0x0000000417179224 */ /* 0x000fe400078e020b */
[----:B-1----:R-:W-:-:S05]  /*08c0*/  @!P2 IMAD.WIDE R18, R19, 0x4, R8 ;  /* 0x000000041312a825 */ /* 0x002fca00078e0208 */
[----:B------:R-:W3:Y:S01]  /*08d0*/  @!P2 LDG.E R0, desc[UR8][R18.64] ;  /* 0x000000081200a981 */ /* 0x000ee2000c1e1900 */
[----:B--2---:R-:W-:-:S05]  /*08e0*/  @!P1 IMAD.WIDE R2, R23, 0x4, R2 ;  /* 0x0000000417029825 */ /* 0x004fca00078e0202 */
[----:B------:R-:W2:Y:S04]  /*08f0*/  @!P1 LDG.E R17, desc[UR8][R2.64] ;  /* 0x0000000802119981 */ /* 0x000ea8000c1e1900 */
[----:B--2---:R-:W-:Y:S04]  /*0900*/  STS [R6], R17 ;  /* 0x0000001106007388 */ /* 0x004fe80000000800 */
[----:B---3--:R-:W-:Y:S01]  /*0910*/  STS [R7], R0 ;  /* 0x0000000007007388 */ /* 0x008fe20000000800 */
[----:B------:R-:W-:Y:S06]  /*0920*/  BAR.SYNC.DEFER_BLOCKING 0x0 ;  /* 0x0000000000007b1d */ /* 0x000fec0000010000 */
[----:B------:R-:W-:Y:S04]  /*0930*/  LDS R4, [R5] ;  /* 0x0000000005047984 */ /* 0x000fe80000000800 */
[----:B------:R-:W1:Y:S04]  /*0940*/  LDS.128 R8, [R16] ;  /* 0x0000000010087984 */ /* 0x000e680000000c00 */
[----:B------:R-:W2:Y:S04]  /*0950*/  LDS R21, [R5+0x20] ;  /* 0x0000200005157984 */ /* 0x000ea80000000800 */
[----:B------:R-:W3:Y:S04]  /*0960*/  LDS R20, [R5+0x40] ;  /* 0x0000400005147984 */ /* 0x000ee80000000800 */
[----:B------:R-:W4:Y:S04]  /*0970*/  LDS R23, [R5+0x60] ;  /* 0x0000600005177984 */ /* 0x000f280000000800 */
[----:B------:R-:W-:Y:S04]  /*0980*/  LDS R22, [R5+0x80] ;  /* 0x0000800005167984 */ /* 0x000fe80000000800 */
[----:B------:R-:W5:Y:S04]  /*0990*/  LDS.128 R12, [R16+0x10] ;  /* 0x00001000100c7984 */ /* 0x000f680000000c00 */
[----:B------:R-:W0:Y:S04]  /*09a0*/  LDS R3, [R5+0xa0] ;  /* 0x0000a00005037984 */ /* 0x000e280000000800 */
[----:B------:R-:W0:Y:S04]  /*09b0*/  LDS R2, [R5+0xc0] ;  /* 0x0000c00005027984 */ /* 0x000e280000000800 */
[----:B------:R-:W0:Y:S01]  /*09c0*/  LDS R7, [R5+0xe0] ;  /* 0x0000e00005077984 */ /* 0x000e220000000800 */
[----:B-1----:R-:W-:-:S04]  /*09d0*/  FFMA R4, R8, R4, R29 ;  /* 0x0000000408047223 */ /* 0x002fc8000000001d */
[----:B--2---:R-:W-:-:S04]  /*09e0*/  FFMA R9, R21, R9, R4 ;  /* 0x0000000915097223 */ /* 0x004fc80000000004 */
[----:B---3--:R-:W-:-:S04]  /*09f0*/  FFMA R10, R20, R10, R9 ;  /* 0x0000000a140a7223 */ /* 0x008fc80000000009 */
[----:B----4-:R-:W-:-:S04]  /*0a00*/  FFMA R11, R23, R11, R10 ;  /* 0x0000000b170b7223 */ /* 0x010fc8000000000a */
[----:B-----5:R-:W-:-:S04]  /*0a10*/  FFMA R12, R12, R22, R11 ;  /* 0x000000160c0c7223 */ /* 0x020fc8000000000b */
[----:B0-----:R-:W-:-:S04]  /*0a20*/  FFMA R3, R3, R13, R12 ;  /* 0x0000000d03037223 */ /* 0x001fc8000000000c */
[----:B------:R-:W-:-:S04]  /*0a30*/  FFMA R2, R2, R14, R3 ;  /* 0x0000000e02027223 */ /* 0x000fc80000000003 */
[----:B------:R-:W-:Y:S01]  /*0a40*/  FFMA R7, R7, R15, R2 ;  /* 0x0000000f07077223 */ /* 0x000fe20000000002 */
[----:B------:R-:W-:Y:S06]  /*0a50*/  BAR.SYNC.DEFER_BLOCKING 0x0 ;  /* 0x0000000000007b1d */ /* 0x000fec0000010000 */
[----:B------:R-:W-:Y:S05]  /*0a60*/  @!P0 EXIT ;  /* 0x000000000000894d */ /* 0x000fea0003800000 */
[----:B------:R-:W-:Y:S01]  /*0a70*/  STG.E desc[UR8][R24.64], R7 ;  /* 0x0000000718007986 */ /* 0x000fe2000c101908 */
[----:B------:R-:W-:Y:S05]  /*0a80*/  EXIT ;  /* 0x000000000000794d */ /* 0x000fea0003800000 */
.L_x_2:
[----:B------:R-:W-:-:S00]  /*0a90*/  BRA `(.L_x_2) ;  /* 0xfffffffc00fc7947 */ /* 0x000fc0000383ffff */
[----:B------:R-:W-:-:S00]  /*0aa0*/  NOP ;  /* 0x0000000000007918 */ /* 0x000fc00000000000 */
        /* <DEDUP_REMOVED lines=13> */
.L_x_3:


//--------------------- .nv.shared._Z17multiply_parallelPfS_S_iii --------------------------
	.section	.nv.shared._Z17multiply_parallelPfS_S_iii,"aw",@nobits
	.sectionflags	@""
	.align	4
.nv.shared._Z17multiply_parallelPfS_S_iii:
	.zero		1536


//--------------------- .nv.shared.reserved.0     --------------------------
	.section	.nv.shared.reserved.0,"aw",@nobits
	.weak		__nv_reservedSMEM_offset_0_alias
	.size		__nv_reservedSMEM_offset_0_alias, 0, 64
	.other		__nv_reservedSMEM_offset_0_alias,@"STO_CUDA_RESERVED_SHARED STV_DEFAULT"
__nv_reservedSMEM_offset_0_alias:
	.zero		0
	.zero		64


//--------------------- .nv.constant0._Z17multiply_parallelPfS_S_iii --------------------------
	.section	.nv.constant0._Z17multiply_parallelPfS_S_iii,"a",@progbits
	.sectionflags	@""
	.align	4
.nv.constant0._Z17multiply_parallelPfS_S_iii:
	.zero		932


//--------------------- SYMBOLS --------------------------

	.type		.nv.reservedSmem.offset0,@object
	.size		.nv.reservedSmem.offset0,0x4
	.type		.nv.reservedSmem.cap,@object
	.size		.nv.reservedSmem.cap,0x4
